//
// Generated by NVIDIA NVVM Compiler
//
// Compiler Build ID: CL-36424714
// Cuda compilation tools, release 13.0, V13.0.88
// Based on NVVM 20.0.0
//

.version 9.0
.target sm_100
.address_size 64

	// .globl	_Z18processImageKernelPiii

.visible .entry _Z18processImageKernelPiii(
	.param .u64 .ptr .align 1 _Z18processImageKernelPiii_param_0,
	.param .u32 _Z18processImageKernelPiii_param_1,
	.param .u32 _Z18processImageKernelPiii_param_2
)
{
	.reg .pred 	%p<4>;
	.reg .b32 	%r<14>;
	.reg .b64 	%rd<5>;

	ld.param.u64 	%rd1, [_Z18processImageKernelPiii_param_0];
	ld.param.u32 	%r3, [_Z18processImageKernelPiii_param_1];
	ld.param.u32 	%r4, [_Z18processImageKernelPiii_param_2];
	mov.u32 	%r6, %ctaid.x;
	mov.u32 	%r7, %ntid.x;
	mov.u32 	%r8, %tid.x;
	mad.lo.s32 	%r1, %r6, %r7, %r8;
	mov.u32 	%r9, %ctaid.y;
	mov.u32 	%r10, %ntid.y;
	mov.u32 	%r11, %tid.y;
	mad.lo.s32 	%r12, %r9, %r10, %r11;
	setp.ge.s32 	%p1, %r1, %r3;
	setp.ge.s32 	%p2, %r12, %r4;
	or.pred  	%p3, %p1, %p2;
	@%p3 bra 	$L__BB0_2;
	cvta.to.global.u64 	%rd2, %rd1;
	mad.lo.s32 	%r13, %r3, %r12, %r1;
	mul.wide.s32 	%rd3, %r13, 4;
	add.s64 	%rd4, %rd2, %rd3;
	st.global.u32 	[%rd4], %r13;
$L__BB0_2:
	ret;

}


// ===== COMPILED SASS (sm_100) =====

	.target	sm_100

	.elftype	@"ET_EXEC"


//--------------------- .note.nv.tkinfo           --------------------------
	.section	.note.nv.tkinfo,"",@"SHT_NOTE"
	.sectionflags	@"SHF_NOTE_NV_TKINFO"
	.tkinfo
        /*0018*/ 	.word	0x00000002
        /*0030*/ 	.string	""
        /*0030*/ 	.string	"ptxas"
        /*0030*/ 	.string	"Cuda compilation tools, release 13.0, V13.0.88"
        /*0030*/ 	.string	"Build cuda_13.0.r13.0/compiler.36424714_0"
        /*0030*/ 	.string	"-arch sm_100 -m 64 "



//--------------------- .note.nv.cuinfo           --------------------------
	.section	.note.nv.cuinfo,"",@"SHT_NOTE"
	.sectionflags	@"SHF_NOTE_NV_CUINFO"
        /*0018*/ 	.short	0x0002
        /*001a*/ 	.short	0x0064
        /*001c*/ 	.short	0x0082
	.zero		2


//--------------------- .nv.info                  --------------------------
	.section	.nv.info,"",@"SHT_CUDA_INFO"
	.align	4


	//----- nvinfo : EIATTR_REGCOUNT
	.align		4
        /*0000*/ 	.byte	0x04, 0x2f
        /*0002*/ 	.short	(.L_1 - .L_0)
	.align		4
.L_0:
        /*0004*/ 	.word	index@(_Z18processImageKernelPiii)
        /*0008*/ 	.word	0x00000008


	//----- nvinfo : EIATTR_FRAME_SIZE
	.align		4
.L_1:
        /*000c*/ 	.byte	0x04, 0x11
        /*000e*/ 	.short	(.L_3 - .L_2)
	.align		4
.L_2:
        /*0010*/ 	.word	index@(_Z18processImageKernelPiii)
        /*0014*/ 	.word	0x00000000


	//----- nvinfo : EIATTR_MIN_STACK_SIZE
	.align		4
.L_3:
        /*0018*/ 	.byte	0x04, 0x12
        /*001a*/ 	.short	(.L_5 - .L_4)
	.align		4
.L_4:
        /*001c*/ 	.word	index@(_Z18processImageKernelPiii)
        /*0020*/ 	.word	0x00000000
.L_5:


//--------------------- .nv.compat                --------------------------
	.section	.nv.compat,"",@"SHT_CUDA_COMPAT_INFO"
	.align	4
        /*0000*/ 	.byte	0x02, 0x09, 0x00, 0x00, 0x02, 0x02, 0x01, 0x00, 0x02, 0x05, 0x05, 0x00, 0x03, 0x07, 0x01, 0x01
        /*0010*/ 	.byte	0x02, 0x03, 0x00, 0x00, 0x02, 0x06, 0x01, 0x00, 0x04, 0x0b, 0x08, 0x00, 0x09, 0x00, 0x00, 0x00
        /*0020*/ 	.byte	0x00, 0x00, 0x00, 0x00


//--------------------- .nv.info._Z18processImageKernelPiii --------------------------
	.section	.nv.info._Z18processImageKernelPiii,"",@"SHT_CUDA_INFO"
	.sectionflags	@""
	.align	4


	//----- nvinfo : EIATTR_CUDA_API_VERSION
	.align		4
        /*0000*/ 	.byte	0x04, 0x37
        /*0002*/ 	.short	(.L_7 - .L_6)
.L_6:
        /*0004*/ 	.word	0x00000082


	//----- nvinfo : EIATTR_KPARAM_INFO
	.align		4
.L_7:
        /*0008*/ 	.byte	0x04, 0x17
        /*000a*/ 	.short	(.L_9 - .L_8)
.L_8:
        /*000c*/ 	.word	0x00000000
        /*0010*/ 	.short	0x0002
        /*0012*/ 	.short	0x000c
        /*0014*/ 	.byte	0x00, 0xf0, 0x11, 0x00


	//----- nvinfo : EIATTR_KPARAM_INFO
	.align		4
.L_9:
        /*0018*/ 	.byte	0x04, 0x17
        /*001a*/ 	.short	(.L_11 - .L_10)
.L_10:
        /*001c*/ 	.word	0x00000000
        /*0020*/ 	.short	0x0001
        /*0022*/ 	.short	0x0008
        /*0024*/ 	.byte	0x00, 0xf0, 0x11, 0x00


	//----- nvinfo : EIATTR_KPARAM_INFO
	.align		4
.L_11:
        /*0028*/ 	.byte	0x04, 0x17
        /*002a*/ 	.short	(.L_13 - .L_12)
.L_12:
        /*002c*/ 	.word	0x00000000
        /*0030*/ 	.short	0x0000
        /*0032*/ 	.short	0x0000
        /*0034*/ 	.byte	0x00, 0xf5, 0x21, 0x00


	//----- nvinfo : EIATTR_SPARSE_MMA_MASK
	.align		4
.L_13:
        /*0038*/ 	.byte	0x03, 0x50
        /*003a*/ 	.short	0x0000


	//----- nvinfo : EIATTR_MAXREG_COUNT
	.align		4
        /*003c*/ 	.byte	0x03, 0x1b
        /*003e*/ 	.short	0x00ff


	//----- nvinfo : EIATTR_MERCURY_ISA_VERSION
	.align		4
        /*0040*/ 	.byte	0x03, 0x5f
        /*0042*/ 	.short	0x0101


	//----- nvinfo : EIATTR_VRC_CTA_INIT_COUNT
	.align		4
        /*0044*/ 	.byte	0x02, 0x4a
	.zero		1
	.zero		1


	//----- nvinfo : EIATTR_EXIT_INSTR_OFFSETS
	.align		4
        /*0048*/ 	.byte	0x04, 0x1c
        /*004a*/ 	.short	(.L_15 - .L_14)


	//   ....[0]....
.L_14:
        /*004c*/ 	.word	0x000000c0


	//   ....[1]....
        /*0050*/ 	.word	0x00000120


	//----- nvinfo : EIATTR_CBANK_PARAM_SIZE
	.align		4
.L_15:
        /*0054*/ 	.byte	0x03, 0x19
        /*0056*/ 	.short	0x0010


	//----- nvinfo : EIATTR_PARAM_CBANK
	.align		4
        /*0058*/ 	.byte	0x04, 0x0a
        /*005a*/ 	.short	(.L_17 - .L_16)
	.align		4
.L_16:
        /*005c*/ 	.word	index@(.nv.constant0._Z18processImageKernelPiii)
        /*0060*/ 	.short	0x0380
        /*0062*/ 	.short	0x0010


	//----- nvinfo : EIATTR_SW_WAR
	.align		4
.L_17:
        /*0064*/ 	.byte	0x04, 0x36
        /*0066*/ 	.short	(.L_19 - .L_18)
.L_18:
        /*0068*/ 	.word	0x00000008
.L_19:


//--------------------- .nv.callgraph             --------------------------
	.section	.nv.callgraph,"",@"SHT_CUDA_CALLGRAPH"
	.align	4
	.sectionentsize	8
	.align		4
        /*0000*/ 	.word	0x00000000
	.align		4
        /*0004*/ 	.word	0xffffffff
	.align		4
        /*0008*/ 	.word	0x00000000
	.align		4
        /*000c*/ 	.word	0xfffffffe
	.align		4
        /*0010*/ 	.word	0x00000000
	.align		4
        /*0014*/ 	.word	0xfffffffd
	.align		4
        /*0018*/ 	.word	0x00000000
	.align		4
        /*001c*/ 	.word	0xfffffffc


//--------------------- .text._Z18processImageKernelPiii --------------------------
	.section	.text._Z18processImageKernelPiii,"ax",@progbits
	.align	128
        .global         _Z18processImageKernelPiii
        .type           _Z18processImageKernelPiii,@function
        .size           _Z18processImageKernelPiii,(.L_x_1 - _Z18processImageKernelPiii)
        .other          _Z18processImageKernelPiii,@"STO_CUDA_ENTRY STV_DEFAULT"
_Z18processImageKernelPiii:
.text._Z18processImageKernelPiii:
[----:B------:R-:W-:Y:S01]  /*0000*/  LDC R1, c[0x0][0x37c] ;  /* 0x0000df00ff017b82 */ /* 0x000fe20000000800 */
[----:B------:R-:W0:Y:S07]  /*0010*/  S2R R2, SR_TID.Y ;  /* 0x0000000000027919 */ /* 0x000e2e0000002200 */
[----:B------:R-:W1:Y:S01]  /*0020*/  LDC R0, c[0x0][0x360] ;  /* 0x0000d800ff007b82 */ /* 0x000e620000000800 */
[----:B------:R-:W2:Y:S01]  /*0030*/  LDCU.64 UR6, c[0x0][0x388] ;  /* 0x00007100ff0677ac */ /* 0x000ea20008000a00 */
[----:B------:R-:W1:Y:S06]  /*0040*/  S2R R3, SR_TID.X ;  /* 0x0000000000037919 */ /* 0x000e6c0000002100 */
[----:B------:R-:W0:Y:S08]  /*0050*/  S2UR UR5, SR_CTAID.Y ;  /* 0x00000000000579c3 */ /* 0x000e300000002600 */
[----:B------:R-:W0:Y:S08]  /*0060*/  LDC R5, c[0x0][0x364] ;  /* 0x0000d900ff057b82 */ /* 0x000e300000000800 */
[----:B------:R-:W1:Y:S01]  /*0070*/  S2UR UR4, SR_CTAID.X ;  /* 0x00000000000479c3 */ /* 0x000e620000002500 */
[----:B0-----:R-:W-:-:S05]  /*0080*/  IMAD R5, R5, UR5, R2 ;  /* 0x0000000505057c24 */ /* 0x001fca000f8e0202 */
[----:B--2---:R-:W-:Y:S01]  /*0090*/  ISETP.GE.AND P0, PT, R5, UR7, PT ;  /* 0x0000000705007c0c */ /* 0x004fe2000bf06270 */
[----:B-1----:R-:W-:-:S05]  /*00a0*/  IMAD R0, R0, UR4, R3 ;  /* 0x0000000400007c24 */ /* 0x002fca000f8e0203 */
[----:B------:R-:W-:-:S13]  /*00b0*/  ISETP.GE.OR P0, PT, R0, UR6, P0 ;  /* 0x0000000600007c0c */ /* 0x000fda0008706670 */
[----:B------:R-:W-:Y:S05]  /*00c0*/  @P0 EXIT ;  /* 0x000000000000094d */ /* 0x000fea0003800000 */
[----:B------:R-:W0:Y:S01]  /*00d0*/  LDC.64 R2, c[0x0][0x380] ;  /* 0x0000e000ff027b82 */ /* 0x000e220000000a00 */
[----:B------:R-:W1:Y:S01]  /*00e0*/  LDCU.64 UR4, c[0x0][0x358] ;  /* 0x00006b00ff0477ac */ /* 0x000e620008000a00 */
[----:B------:R-:W-:-:S04]  /*00f0*/  IMAD R5, R5, UR6, R0 ;  /* 0x0000000605057c24 */ /* 0x000fc8000f8e0200 */
[----:B0-----:R-:W-:-:S05]  /*0100*/  IMAD.WIDE R2, R5, 0x4, R2 ;  /* 0x0000000405027825 */ /* 0x001fca00078e0202 */
[----:B-1----:R-:W-:Y:S01]  /*0110*/  STG.E desc[UR4][R2.64], R5 ;  /* 0x0000000502007986 */ /* 0x002fe2000c101904 */
[----:B------:R-:W-:Y:S05]  /*0120*/  EXIT ;  /* 0x000000000000794d */ /* 0x000fea0003800000 */
.L_x_0:
[----:B------:R-:W-:-:S00]  /*0130*/  BRA `(.L_x_0) ;  /* 0xfffffffc00fc7947 */ /* 0x000fc0000383ffff */
[----:B------:R-:W-:-:S00]  /*0140*/  NOP ;  /* 0x0000000000007918 */ /* 0x000fc00000000000 */
        /* <DEDUP_REMOVED lines=11> */
.L_x_1:


//--------------------- .nv.shared.reserved.0     --------------------------
	.section	.nv.shared.reserved.0,"aw",@nobits
	.weak		__nv_reservedSMEM_offset_0_alias
	.size		__nv_reservedSMEM_offset_0_alias, 0, 64
	.other		__nv_reservedSMEM_offset_0_alias,@"STO_CUDA_RESERVED_SHARED STV_DEFAULT"
__nv_reservedSMEM_offset_0_alias:
	.zero		0
	.zero		64


//--------------------- .nv.constant0._Z18processImageKernelPiii --------------------------
	.section	.nv.constant0._Z18processImageKernelPiii,"a",@progbits
	.sectionflags	@""
	.align	4
.nv.constant0._Z18processImageKernelPiii:
	.zero		912


//--------------------- SYMBOLS --------------------------

	.type		.nv.reservedSmem.offset0,@object
	.size		.nv.reservedSmem.offset0,0x4
